//
// Generated by NVIDIA NVVM Compiler
//
// Compiler Build ID: CL-36424714
// Cuda compilation tools, release 13.0, V13.0.88
// Based on NVVM 20.0.0
//

.version 9.0
.target sm_100
.address_size 64

	// .globl	_Z14compute_matrixPiS_ii

.visible .entry _Z14compute_matrixPiS_ii(
	.param .u64 .ptr .align 1 _Z14compute_matrixPiS_ii_param_0,
	.param .u64 .ptr .align 1 _Z14compute_matrixPiS_ii_param_1,
	.param .u32 _Z14compute_matrixPiS_ii_param_2,
	.param .u32 _Z14compute_matrixPiS_ii_param_3
)
{
	.reg .pred 	%p<21>;
	.reg .b32 	%r<231>;
	.reg .b64 	%rd<68>;

	ld.param.u64 	%rd9, [_Z14compute_matrixPiS_ii_param_0];
	ld.param.u64 	%rd8, [_Z14compute_matrixPiS_ii_param_1];
	ld.param.u32 	%r66, [_Z14compute_matrixPiS_ii_param_2];
	ld.param.u32 	%r67, [_Z14compute_matrixPiS_ii_param_3];
	cvta.to.global.u64 	%rd1, %rd9;
	mov.u32 	%r68, %ctaid.y;
	mov.u32 	%r69, %ntid.y;
	mov.u32 	%r70, %tid.y;
	mad.lo.s32 	%r1, %r68, %r69, %r70;
	mov.u32 	%r71, %ctaid.x;
	mov.u32 	%r72, %ntid.x;
	mov.u32 	%r73, %tid.x;
	mad.lo.s32 	%r2, %r71, %r72, %r73;
	setp.ge.s32 	%p1, %r1, %r66;
	setp.ge.s32 	%p2, %r2, %r67;
	or.pred  	%p3, %p1, %p2;
	@%p3 bra 	$L__BB0_27;
	setp.lt.s32 	%p4, %r67, 1;
	mov.b32 	%r212, 0;
	@%p4 bra 	$L__BB0_14;
	mul.lo.s32 	%r3, %r67, %r1;
	add.s32 	%r77, %r67, -1;
	and.b32  	%r4, %r67, 15;
	setp.lt.u32 	%p5, %r77, 15;
	mov.b32 	%r202, 0;
	mov.u32 	%r212, %r202;
	@%p5 bra 	$L__BB0_5;
	and.b32  	%r202, %r67, 2147483632;
	neg.s32 	%r213, %r202;
	mul.wide.u32 	%rd10, %r3, 4;
	add.s64 	%rd11, %rd10, %rd1;
	add.s64 	%rd67, %rd11, 32;
	mov.b32 	%r212, 0;
$L__BB0_4:
	.pragma "nounroll";
	ld.global.u32 	%r79, [%rd67+-32];
	add.s32 	%r80, %r79, %r212;
	ld.global.u32 	%r81, [%rd67+-28];
	add.s32 	%r82, %r81, %r80;
	ld.global.u32 	%r83, [%rd67+-24];
	add.s32 	%r84, %r83, %r82;
	ld.global.u32 	%r85, [%rd67+-20];
	add.s32 	%r86, %r85, %r84;
	ld.global.u32 	%r87, [%rd67+-16];
	add.s32 	%r88, %r87, %r86;
	ld.global.u32 	%r89, [%rd67+-12];
	add.s32 	%r90, %r89, %r88;
	ld.global.u32 	%r91, [%rd67+-8];
	add.s32 	%r92, %r91, %r90;
	ld.global.u32 	%r93, [%rd67+-4];
	add.s32 	%r94, %r93, %r92;
	ld.global.u32 	%r95, [%rd67];
	add.s32 	%r96, %r95, %r94;
	ld.global.u32 	%r97, [%rd67+4];
	add.s32 	%r98, %r97, %r96;
	ld.global.u32 	%r99, [%rd67+8];
	add.s32 	%r100, %r99, %r98;
	ld.global.u32 	%r101, [%rd67+12];
	add.s32 	%r102, %r101, %r100;
	ld.global.u32 	%r103, [%rd67+16];
	add.s32 	%r104, %r103, %r102;
	ld.global.u32 	%r105, [%rd67+20];
	add.s32 	%r106, %r105, %r104;
	ld.global.u32 	%r107, [%rd67+24];
	add.s32 	%r108, %r107, %r106;
	ld.global.u32 	%r109, [%rd67+28];
	add.s32 	%r212, %r109, %r108;
	add.s32 	%r213, %r213, 16;
	add.s64 	%rd67, %rd67, 64;
	setp.eq.s32 	%p6, %r213, 0;
	@%p6 bra 	$L__BB0_5;
	bra.uni 	$L__BB0_4;
$L__BB0_5:
	setp.eq.s32 	%p7, %r4, 0;
	@%p7 bra 	$L__BB0_14;
	and.b32  	%r10, %r67, 7;
	setp.lt.u32 	%p8, %r4, 8;
	@%p8 bra 	$L__BB0_8;
	add.s32 	%r111, %r202, %r3;
	mul.wide.u32 	%rd12, %r111, 4;
	add.s64 	%rd13, %rd1, %rd12;
	ld.global.u32 	%r112, [%rd13];
	add.s32 	%r113, %r112, %r212;
	cvt.u64.u32 	%rd14, %r3;
	cvt.u64.u32 	%rd15, %r202;
	add.s64 	%rd16, %rd15, %rd14;
	shl.b64 	%rd17, %rd16, 2;
	add.s64 	%rd18, %rd1, %rd17;
	ld.global.u32 	%r114, [%rd18+4];
	add.s32 	%r115, %r114, %r113;
	ld.global.u32 	%r116, [%rd18+8];
	add.s32 	%r117, %r116, %r115;
	ld.global.u32 	%r118, [%rd18+12];
	add.s32 	%r119, %r118, %r117;
	ld.global.u32 	%r120, [%rd18+16];
	add.s32 	%r121, %r120, %r119;
	ld.global.u32 	%r122, [%rd18+20];
	add.s32 	%r123, %r122, %r121;
	ld.global.u32 	%r124, [%rd18+24];
	add.s32 	%r125, %r124, %r123;
	ld.global.u32 	%r126, [%rd18+28];
	add.s32 	%r212, %r126, %r125;
	add.s32 	%r202, %r202, 8;
$L__BB0_8:
	setp.eq.s32 	%p9, %r10, 0;
	@%p9 bra 	$L__BB0_14;
	and.b32  	%r16, %r67, 3;
	setp.lt.u32 	%p10, %r10, 4;
	@%p10 bra 	$L__BB0_11;
	add.s32 	%r128, %r202, %r3;
	mul.wide.u32 	%rd19, %r128, 4;
	add.s64 	%rd20, %rd1, %rd19;
	ld.global.u32 	%r129, [%rd20];
	add.s32 	%r130, %r129, %r212;
	cvt.u64.u32 	%rd21, %r3;
	cvt.u64.u32 	%rd22, %r202;
	add.s64 	%rd23, %rd22, %rd21;
	shl.b64 	%rd24, %rd23, 2;
	add.s64 	%rd25, %rd1, %rd24;
	ld.global.u32 	%r131, [%rd25+4];
	add.s32 	%r132, %r131, %r130;
	ld.global.u32 	%r133, [%rd25+8];
	add.s32 	%r134, %r133, %r132;
	ld.global.u32 	%r135, [%rd25+12];
	add.s32 	%r212, %r135, %r134;
	add.s32 	%r202, %r202, 4;
$L__BB0_11:
	setp.eq.s32 	%p11, %r16, 0;
	@%p11 bra 	$L__BB0_14;
	add.s32 	%r136, %r202, %r3;
	mul.wide.u32 	%rd26, %r136, 4;
	add.s64 	%rd66, %rd1, %rd26;
	neg.s32 	%r210, %r16;
$L__BB0_13:
	.pragma "nounroll";
	ld.global.u32 	%r137, [%rd66];
	add.s32 	%r212, %r137, %r212;
	add.s64 	%rd66, %rd66, 4;
	add.s32 	%r210, %r210, 1;
	setp.ne.s32 	%p12, %r210, 0;
	@%p12 bra 	$L__BB0_13;
$L__BB0_14:
	and.b32  	%r28, %r66, 15;
	setp.lt.u32 	%p13, %r66, 16;
	mov.b32 	%r219, 0;
	mov.u32 	%r230, %r219;
	@%p13 bra 	$L__BB0_17;
	and.b32  	%r219, %r66, 2147483632;
	neg.s32 	%r216, %r219;
	shl.b32 	%r31, %r67, 4;
	mov.b32 	%r230, 0;
	mul.wide.s32 	%rd29, %r67, 4;
	mov.u32 	%r215, %r2;
$L__BB0_16:
	.pragma "nounroll";
	mul.wide.s32 	%rd27, %r215, 4;
	add.s64 	%rd28, %rd1, %rd27;
	ld.global.u32 	%r141, [%rd28];
	add.s32 	%r142, %r141, %r230;
	add.s64 	%rd30, %rd28, %rd29;
	ld.global.u32 	%r143, [%rd30];
	add.s32 	%r144, %r143, %r142;
	add.s64 	%rd31, %rd30, %rd29;
	ld.global.u32 	%r145, [%rd31];
	add.s32 	%r146, %r145, %r144;
	add.s64 	%rd32, %rd31, %rd29;
	ld.global.u32 	%r147, [%rd32];
	add.s32 	%r148, %r147, %r146;
	add.s64 	%rd33, %rd32, %rd29;
	ld.global.u32 	%r149, [%rd33];
	add.s32 	%r150, %r149, %r148;
	add.s64 	%rd34, %rd33, %rd29;
	ld.global.u32 	%r151, [%rd34];
	add.s32 	%r152, %r151, %r150;
	add.s64 	%rd35, %rd34, %rd29;
	ld.global.u32 	%r153, [%rd35];
	add.s32 	%r154, %r153, %r152;
	add.s64 	%rd36, %rd35, %rd29;
	ld.global.u32 	%r155, [%rd36];
	add.s32 	%r156, %r155, %r154;
	add.s64 	%rd37, %rd36, %rd29;
	ld.global.u32 	%r157, [%rd37];
	add.s32 	%r158, %r157, %r156;
	add.s64 	%rd38, %rd37, %rd29;
	ld.global.u32 	%r159, [%rd38];
	add.s32 	%r160, %r159, %r158;
	add.s64 	%rd39, %rd38, %rd29;
	ld.global.u32 	%r161, [%rd39];
	add.s32 	%r162, %r161, %r160;
	add.s64 	%rd40, %rd39, %rd29;
	ld.global.u32 	%r163, [%rd40];
	add.s32 	%r164, %r163, %r162;
	add.s64 	%rd41, %rd40, %rd29;
	ld.global.u32 	%r165, [%rd41];
	add.s32 	%r166, %r165, %r164;
	add.s64 	%rd42, %rd41, %rd29;
	ld.global.u32 	%r167, [%rd42];
	add.s32 	%r168, %r167, %r166;
	add.s64 	%rd43, %rd42, %rd29;
	ld.global.u32 	%r169, [%rd43];
	add.s32 	%r170, %r169, %r168;
	add.s64 	%rd44, %rd43, %rd29;
	ld.global.u32 	%r171, [%rd44];
	add.s32 	%r230, %r171, %r170;
	add.s32 	%r216, %r216, 16;
	add.s32 	%r215, %r215, %r31;
	setp.ne.s32 	%p14, %r216, 0;
	@%p14 bra 	$L__BB0_16;
$L__BB0_17:
	setp.eq.s32 	%p15, %r28, 0;
	@%p15 bra 	$L__BB0_26;
	and.b32  	%r45, %r66, 7;
	setp.lt.u32 	%p16, %r28, 8;
	@%p16 bra 	$L__BB0_20;
	mad.lo.s32 	%r173, %r219, %r67, %r2;
	mul.wide.s32 	%rd45, %r173, 4;
	add.s64 	%rd46, %rd1, %rd45;
	ld.global.u32 	%r174, [%rd46];
	add.s32 	%r175, %r174, %r230;
	mul.wide.s32 	%rd47, %r67, 4;
	add.s64 	%rd48, %rd46, %rd47;
	ld.global.u32 	%r176, [%rd48];
	add.s32 	%r177, %r176, %r175;
	add.s64 	%rd49, %rd48, %rd47;
	ld.global.u32 	%r178, [%rd49];
	add.s32 	%r179, %r178, %r177;
	add.s64 	%rd50, %rd49, %rd47;
	ld.global.u32 	%r180, [%rd50];
	add.s32 	%r181, %r180, %r179;
	add.s64 	%rd51, %rd50, %rd47;
	ld.global.u32 	%r182, [%rd51];
	add.s32 	%r183, %r182, %r181;
	add.s64 	%rd52, %rd51, %rd47;
	ld.global.u32 	%r184, [%rd52];
	add.s32 	%r185, %r184, %r183;
	add.s64 	%rd53, %rd52, %rd47;
	ld.global.u32 	%r186, [%rd53];
	add.s32 	%r187, %r186, %r185;
	add.s64 	%rd54, %rd53, %rd47;
	ld.global.u32 	%r188, [%rd54];
	add.s32 	%r230, %r188, %r187;
	add.s32 	%r219, %r219, 8;
$L__BB0_20:
	setp.eq.s32 	%p17, %r45, 0;
	@%p17 bra 	$L__BB0_26;
	and.b32  	%r51, %r66, 3;
	setp.lt.u32 	%p18, %r45, 4;
	@%p18 bra 	$L__BB0_23;
	mad.lo.s32 	%r190, %r219, %r67, %r2;
	mul.wide.s32 	%rd55, %r190, 4;
	add.s64 	%rd56, %rd1, %rd55;
	ld.global.u32 	%r191, [%rd56];
	add.s32 	%r192, %r191, %r230;
	mul.wide.s32 	%rd57, %r67, 4;
	add.s64 	%rd58, %rd56, %rd57;
	ld.global.u32 	%r193, [%rd58];
	add.s32 	%r194, %r193, %r192;
	add.s64 	%rd59, %rd58, %rd57;
	ld.global.u32 	%r195, [%rd59];
	add.s32 	%r196, %r195, %r194;
	add.s64 	%rd60, %rd59, %rd57;
	ld.global.u32 	%r197, [%rd60];
	add.s32 	%r230, %r197, %r196;
	add.s32 	%r219, %r219, 4;
$L__BB0_23:
	setp.eq.s32 	%p19, %r51, 0;
	@%p19 bra 	$L__BB0_26;
	mad.lo.s32 	%r228, %r219, %r67, %r2;
	neg.s32 	%r227, %r51;
$L__BB0_25:
	.pragma "nounroll";
	mul.wide.s32 	%rd61, %r228, 4;
	add.s64 	%rd62, %rd1, %rd61;
	ld.global.u32 	%r198, [%rd62];
	add.s32 	%r230, %r198, %r230;
	add.s32 	%r228, %r228, %r67;
	add.s32 	%r227, %r227, 1;
	setp.ne.s32 	%p20, %r227, 0;
	@%p20 bra 	$L__BB0_25;
$L__BB0_26:
	add.s32 	%r199, %r230, %r212;
	mad.lo.s32 	%r200, %r67, %r1, %r2;
	cvta.to.global.u64 	%rd63, %rd8;
	mul.wide.s32 	%rd64, %r200, 4;
	add.s64 	%rd65, %rd63, %rd64;
	st.global.u32 	[%rd65], %r199;
$L__BB0_27:
	ret;

}


// ===== COMPILED SASS (sm_100) =====

	.target	sm_100

	.elftype	@"ET_EXEC"


//--------------------- .note.nv.tkinfo           --------------------------
	.section	.note.nv.tkinfo,"",@"SHT_NOTE"
	.sectionflags	@"SHF_NOTE_NV_TKINFO"
	.tkinfo
        /*0018*/ 	.word	0x00000002
        /*0030*/ 	.string	""
        /*0030*/ 	.string	"ptxas"
        /*0030*/ 	.string	"Cuda compilation tools, release 13.0, V13.0.88"
        /*0030*/ 	.string	"Build cuda_13.0.r13.0/compiler.36424714_0"
        /*0030*/ 	.string	"-arch sm_100 -m 64 "



//--------------------- .note.nv.cuinfo           --------------------------
	.section	.note.nv.cuinfo,"",@"SHT_NOTE"
	.sectionflags	@"SHF_NOTE_NV_CUINFO"
        /*0018*/ 	.short	0x0002
        /*001a*/ 	.short	0x0064
        /*001c*/ 	.short	0x0082
	.zero		2


//--------------------- .nv.info                  --------------------------
	.section	.nv.info,"",@"SHT_CUDA_INFO"
	.align	4


	//----- nvinfo : EIATTR_REGCOUNT
	.align		4
        /*0000*/ 	.byte	0x04, 0x2f
        /*0002*/ 	.short	(.L_1 - .L_0)
	.align		4
.L_0:
        /*0004*/ 	.word	index@(_Z14compute_matrixPiS_ii)
        /*0008*/ 	.word	0x00000020


	//----- nvinfo : EIATTR_FRAME_SIZE
	.align		4
.L_1:
        /*000c*/ 	.byte	0x04, 0x11
        /*000e*/ 	.short	(.L_3 - .L_2)
	.align		4
.L_2:
        /*0010*/ 	.word	index@(_Z14compute_matrixPiS_ii)
        /*0014*/ 	.word	0x00000000


	//----- nvinfo : EIATTR_MIN_STACK_SIZE
	.align		4
.L_3:
        /*0018*/ 	.byte	0x04, 0x12
        /*001a*/ 	.short	(.L_5 - .L_4)
	.align		4
.L_4:
        /*001c*/ 	.word	index@(_Z14compute_matrixPiS_ii)
        /*0020*/ 	.word	0x00000000
.L_5:


//--------------------- .nv.compat                --------------------------
	.section	.nv.compat,"",@"SHT_CUDA_COMPAT_INFO"
	.align	4
        /*0000*/ 	.byte	0x02, 0x09, 0x00, 0x00, 0x02, 0x02, 0x01, 0x00, 0x02, 0x05, 0x05, 0x00, 0x03, 0x07, 0x01, 0x01
        /*0010*/ 	.byte	0x02, 0x03, 0x00, 0x00, 0x02, 0x06, 0x01, 0x00, 0x04, 0x0b, 0x08, 0x00, 0x09, 0x00, 0x00, 0x00
        /*0020*/ 	.byte	0x00, 0x00, 0x00, 0x00


//--------------------- .nv.info._Z14compute_matrixPiS_ii --------------------------
	.section	.nv.info._Z14compute_matrixPiS_ii,"",@"SHT_CUDA_INFO"
	.sectionflags	@""
	.align	4


	//----- nvinfo : EIATTR_CUDA_API_VERSION
	.align		4
        /*0000*/ 	.byte	0x04, 0x37
        /*0002*/ 	.short	(.L_7 - .L_6)
.L_6:
        /*0004*/ 	.word	0x00000082


	//----- nvinfo : EIATTR_KPARAM_INFO
	.align		4
.L_7:
        /*0008*/ 	.byte	0x04, 0x17
        /*000a*/ 	.short	(.L_9 - .L_8)
.L_8:
        /*000c*/ 	.word	0x00000000
        /*0010*/ 	.short	0x0003
        /*0012*/ 	.short	0x0014
        /*0014*/ 	.byte	0x00, 0xf0, 0x11, 0x00


	//----- nvinfo : EIATTR_KPARAM_INFO
	.align		4
.L_9:
        /*0018*/ 	.byte	0x04, 0x17
        /*001a*/ 	.short	(.L_11 - .L_10)
.L_10:
        /*001c*/ 	.word	0x00000000
        /*0020*/ 	.short	0x0002
        /*0022*/ 	.short	0x0010
        /*0024*/ 	.byte	0x00, 0xf0, 0x11, 0x00


	//----- nvinfo : EIATTR_KPARAM_INFO
	.align		4
.L_11:
        /*0028*/ 	.byte	0x04, 0x17
        /*002a*/ 	.short	(.L_13 - .L_12)
.L_12:
        /*002c*/ 	.word	0x00000000
        /*0030*/ 	.short	0x0001
        /*0032*/ 	.short	0x0008
        /*0034*/ 	.byte	0x00, 0xf5, 0x21, 0x00


	//----- nvinfo : EIATTR_KPARAM_INFO
	.align		4
.L_13:
        /*0038*/ 	.byte	0x04, 0x17
        /*003a*/ 	.short	(.L_15 - .L_14)
.L_14:
        /*003c*/ 	.word	0x00000000
        /*0040*/ 	.short	0x0000
        /*0042*/ 	.short	0x0000
        /*0044*/ 	.byte	0x00, 0xf5, 0x21, 0x00


	//----- nvinfo : EIATTR_SPARSE_MMA_MASK
	.align		4
.L_15:
        /*0048*/ 	.byte	0x03, 0x50
        /*004a*/ 	.short	0x0000


	//----- nvinfo : EIATTR_MAXREG_COUNT
	.align		4
        /*004c*/ 	.byte	0x03, 0x1b
        /*004e*/ 	.short	0x00ff


	//----- nvinfo : EIATTR_MERCURY_ISA_VERSION
	.align		4
        /*0050*/ 	.byte	0x03, 0x5f
        /*0052*/ 	.short	0x0101


	//----- nvinfo : EIATTR_VRC_CTA_INIT_COUNT
	.align		4
        /*0054*/ 	.byte	0x02, 0x4a
	.zero		1
	.zero		1


	//----- nvinfo : EIATTR_EXIT_INSTR_OFFSETS
	.align		4
        /*0058*/ 	.byte	0x04, 0x1c
        /*005a*/ 	.short	(.L_17 - .L_16)


	//   ....[0]....
.L_16:
        /*005c*/ 	.word	0x000000c0


	//   ....[1]....
        /*0060*/ 	.word	0x00000f60


	//----- nvinfo : EIATTR_CBANK_PARAM_SIZE
	.align		4
.L_17:
        /*0064*/ 	.byte	0x03, 0x19
        /*0066*/ 	.short	0x0018


	//----- nvinfo : EIATTR_PARAM_CBANK
	.align		4
        /*0068*/ 	.byte	0x04, 0x0a
        /*006a*/ 	.short	(.L_19 - .L_18)
	.align		4
.L_18:
        /*006c*/ 	.word	index@(.nv.constant0._Z14compute_matrixPiS_ii)
        /*0070*/ 	.short	0x0380
        /*0072*/ 	.short	0x0018


	//----- nvinfo : EIATTR_SW_WAR
	.align		4
.L_19:
        /*0074*/ 	.byte	0x04, 0x36
        /*0076*/ 	.short	(.L_21 - .L_20)
.L_20:
        /*0078*/ 	.word	0x00000008
.L_21:


//--------------------- .nv.callgraph             --------------------------
	.section	.nv.callgraph,"",@"SHT_CUDA_CALLGRAPH"
	.align	4
	.sectionentsize	8
	.align		4
        /*0000*/ 	.word	0x00000000
	.align		4
        /*0004*/ 	.word	0xffffffff
	.align		4
        /*0008*/ 	.word	0x00000000
	.align		4
        /*000c*/ 	.word	0xfffffffe
	.align		4
        /*0010*/ 	.word	0x00000000
	.align		4
        /*0014*/ 	.word	0xfffffffd
	.align		4
        /*0018*/ 	.word	0x00000000
	.align		4
        /*001c*/ 	.word	0xfffffffc


//--------------------- .text._Z14compute_matrixPiS_ii --------------------------
	.section	.text._Z14compute_matrixPiS_ii,"ax",@progbits
	.align	128
        .global         _Z14compute_matrixPiS_ii
        .type           _Z14compute_matrixPiS_ii,@function
        .size           _Z14compute_matrixPiS_ii,(.L_x_13 - _Z14compute_matrixPiS_ii)
        .other          _Z14compute_matrixPiS_ii,@"STO_CUDA_ENTRY STV_DEFAULT"
_Z14compute_matrixPiS_ii:
.text._Z14compute_matrixPiS_ii:
[----:B------:R-:W-:Y:S01]  /*0000*/  LDC R1, c[0x0][0x37c] ;  /* 0x0000df00ff017b82 */ /* 0x000fe20000000800 */
[----:B------:R-:W0:Y:S07]  /*0010*/  S2R R5, SR_TID.X ;  /* 0x0000000000057919 */ /* 0x000e2e0000002100 */
[----:B------:R-:W1:Y:S01]  /*0020*/  LDC R3, c[0x0][0x364] ;  /* 0x0000d900ff037b82 */ /* 0x000e620000000800 */
[----:B------:R-:W2:Y:S01]  /*0030*/  LDCU.64 UR6, c[0x0][0x390] ;  /* 0x00007200ff0677ac */ /* 0x000ea20008000a00 */
[----:B------:R-:W1:Y:S06]  /*0040*/  S2R R2, SR_TID.Y ;  /* 0x0000000000027919 */ /* 0x000e6c0000002200 */
[----:B------:R-:W0:Y:S08]  /*0050*/  S2UR UR5, SR_CTAID.X ;  /* 0x00000000000579c3 */ /* 0x000e300000002500 */
[----:B------:R-:W0:Y:S08]  /*0060*/  LDC R0, c[0x0][0x360] ;  /* 0x0000d800ff007b82 */ /* 0x000e300000000800 */
[----:B------:R-:W1:Y:S01]  /*0070*/  S2UR UR4, SR_CTAID.Y ;  /* 0x00000000000479c3 */ /* 0x000e620000002600 */
[----:B0-----:R-:W-:-:S05]  /*0080*/  IMAD R0, R0, UR5, R5 ;  /* 0x0000000500007c24 */ /* 0x001fca000f8e0205 */
[----:B--2---:R-:W-:Y:S01]  /*0090*/  ISETP.GE.AND P0, PT, R0, UR7, PT ;  /* 0x0000000700007c0c */ /* 0x004fe2000bf06270 */
[----:B-1----:R-:W-:-:S05]  /*00a0*/  IMAD R3, R3, UR4, R2 ;  /* 0x0000000403037c24 */ /* 0x002fca000f8e0202 */
[----:B------:R-:W-:-:S13]  /*00b0*/  ISETP.GE.OR P0, PT, R3, UR6, P0 ;  /* 0x0000000603007c0c */ /* 0x000fda0008706670 */
[----:B------:R-:W-:Y:S05]  /*00c0*/  @P0 EXIT ;  /* 0x000000000000094d */ /* 0x000fea0003800000 */
[----:B------:R-:W-:Y:S01]  /*00d0*/  UISETP.GE.AND UP0, UPT, UR7, 0x1, UPT ;  /* 0x000000010700788c */ /* 0x000fe2000bf06270 */
[----:B------:R-:W-:Y:S01]  /*00e0*/  HFMA2 R2, -RZ, RZ, 0, 0 ;  /* 0x00000000ff027431 */ /* 0x000fe200000001ff */
[----:B------:R-:W0:Y:S07]  /*00f0*/  LDCU.64 UR8, c[0x0][0x358] ;  /* 0x00006b00ff0877ac */ /* 0x000e2e0008000a00 */
[----:B------:R-:W-:Y:S05]  /*0100*/  BRA.U !UP0, `(.L_x_0) ;  /* 0x0000000508a87547 */ /* 0x000fea000b800000 */
[----:B------:R-:W-:Y:S02]  /*0110*/  UIADD3 UR4, UPT, UPT, UR7, -0x1, URZ ;  /* 0xffffffff07047890 */ /* 0x000fe4000fffe0ff */
[----:B------:R-:W-:Y:S01]  /*0120*/  IMAD R4, R3, UR7, RZ ;  /* 0x0000000703047c24 */ /* 0x000fe2000f8e02ff */
[----:B------:R-:W-:Y:S01]  /*0130*/  ULOP3.LUT UR6, UR7, 0xf, URZ, 0xc0, !UPT ;  /* 0x0000000f07067892 */ /* 0x000fe2000f8ec0ff */
[----:B------:R-:W-:Y:S01]  /*0140*/  IMAD.MOV.U32 R2, RZ, RZ, RZ ;  /* 0x000000ffff027224 */ /* 0x000fe200078e00ff */
[----:B------:R-:W-:Y:S02]  /*0150*/  UISETP.GE.U32.AND UP1, UPT, UR4, 0xf, UPT ;  /* 0x0000000f0400788c */ /* 0x000fe4000bf26070 */
[----:B------:R-:W-:Y:S01]  /*0160*/  UISETP.NE.AND UP0, UPT, UR6, URZ, UPT ;  /* 0x000000ff0600728c */ /* 0x000fe2000bf05270 */
[----:B------:R-:W-:-:S06]  /*0170*/  UMOV UR4, URZ ;  /* 0x000000ff00047c82 */ /* 0x000fcc0008000000 */
[----:B------:R-:W-:Y:S05]  /*0180*/  BRA.U !UP1, `(.L_x_1) ;  /* 0x0000000109947547 */ /* 0x000fea000b800000 */
[----:B------:R-:W1:Y:S01]  /*0190*/  LDC.64 R6, c[0x0][0x380] ;  /* 0x0000e000ff067b82 */ /* 0x000e620000000a00 */
[----:B------:R-:W-:Y:S01]  /*01a0*/  ULOP3.LUT UR4, UR7, 0x7ffffff0, URZ, 0xc0, !UPT ;  /* 0x7ffffff007047892 */ /* 0x000fe2000f8ec0ff */
[----:B------:R-:W-:-:S03]  /*01b0*/  MOV R2, RZ ;  /* 0x000000ff00027202 */ /* 0x000fc60000000f00 */
[----:B------:R-:W-:Y:S01]  /*01c0*/  UIADD3 UR5, UPT, UPT, -UR4, URZ, URZ ;  /* 0x000000ff04057290 */ /* 0x000fe2000fffe1ff */
[----:B-1----:R-:W-:-:S03]  /*01d0*/  IMAD.WIDE.U32 R6, R4, 0x4, R6 ;  /* 0x0000000404067825 */ /* 0x002fc600078e0006 */
[----:B------:R-:W-:-:S05]  /*01e0*/  IADD3 R10, P0, PT, R6, 0x20, RZ ;  /* 0x00000020060a7810 */ /* 0x000fca0007f1e0ff */
[----:B------:R-:W-:-:S08]  /*01f0*/  IMAD.X R7, RZ, RZ, R7, P0 ;  /* 0x000000ffff077224 */ /* 0x000fd000000e0607 */
.L_x_2:
[----:B------:R-:W-:-:S05]  /*0200*/  MOV R6, R10 ;  /* 0x0000000a00067202 */ /* 0x000fca0000000f00 */
[----:B0-----:R-:W2:Y:S04]  /*0210*/  LDG.E R9, desc[UR8][R6.64+-0x20] ;  /* 0xffffe00806097981 */ /* 0x001ea8000c1e1900 */
[----:B------:R-:W2:Y:S04]  /*0220*/  LDG.E R10, desc[UR8][R6.64+-0x1c] ;  /* 0xffffe408060a7981 */ /* 0x000ea8000c1e1900 */
[----:B------:R-:W3:Y:S04]  /*0230*/  LDG.E R12, desc[UR8][R6.64+-0x18] ;  /* 0xffffe808060c7981 */ /* 0x000ee8000c1e1900 */
[----:B------:R-:W3:Y:S04]  /*0240*/  LDG.E R11, desc[UR8][R6.64+-0x14] ;  /* 0xffffec08060b7981 */ /* 0x000ee8000c1e1900 */
[----:B------:R-:W4:Y:S04]  /*0250*/  LDG.E R14, desc[UR8][R6.64+-0x10] ;  /* 0xfffff008060e7981 */ /* 0x000f28000c1e1900 */
[----:B------:R-:W4:Y:S04]  /*0260*/  LDG.E R13, desc[UR8][R6.64+-0xc] ;  /* 0xfffff408060d7981 */ /* 0x000f28000c1e1900 */
[----:B------:R-:W5:Y:S04]  /*0270*/  LDG.E R16, desc[UR8][R6.64+-0x8] ;  /* 0xfffff80806107981 */ /* 0x000f68000c1e1900 */
        /* <DEDUP_REMOVED lines=8> */
[----:B------:R0:W5:Y:S01]  /*0300*/  LDG.E R8, desc[UR8][R6.64+0x1c] ;  /* 0x00001c0806087981 */ /* 0x000162000c1e1900 */
[----:B------:R-:W-:-:S04]  /*0310*/  UIADD3 UR5, UPT, UPT, UR5, 0x10, URZ ;  /* 0x0000001005057890 */ /* 0x000fc8000fffe0ff */
[----:B------:R-:W-:Y:S01]  /*0320*/  UISETP.NE.AND UP1, UPT, UR5, URZ, UPT ;  /* 0x000000ff0500728c */ /* 0x000fe2000bf25270 */
[----:B--2---:R-:W-:Y:S02]  /*0330*/  IADD3 R9, PT, PT, R10, R9, R2 ;  /* 0x000000090a097210 */ /* 0x004fe40007ffe002 */
[----:B------:R-:W-:-:S05]  /*0340*/  IADD3 R10, P0, PT, R6, 0x40, RZ ;  /* 0x00000040060a7810 */ /* 0x000fca0007f1e0ff */
[----:B0-----:R-:W-:Y:S01]  /*0350*/  IMAD.X R7, RZ, RZ, R7, P0 ;  /* 0x000000ffff077224 */ /* 0x001fe200000e0607 */
[----:B---3--:R-:W-:-:S04]  /*0360*/  IADD3 R9, PT, PT, R11, R12, R9 ;  /* 0x0000000c0b097210 */ /* 0x008fc80007ffe009 */
[----:B----4-:R-:W-:-:S04]  /*0370*/  IADD3 R9, PT, PT, R13, R14, R9 ;  /* 0x0000000e0d097210 */ /* 0x010fc80007ffe009 */
[----:B-----5:R-:W-:-:S04]  /*0380*/  IADD3 R9, PT, PT, R15, R16, R9 ;  /* 0x000000100f097210 */ /* 0x020fc80007ffe009 */
[----:B------:R-:W-:-:S04]  /*0390*/  IADD3 R9, PT, PT, R17, R18, R9 ;  /* 0x0000001211097210 */ /* 0x000fc80007ffe009 */
[----:B------:R-:W-:-:S04]  /*03a0*/  IADD3 R9, PT, PT, R19, R20, R9 ;  /* 0x0000001413097210 */ /* 0x000fc80007ffe009 */
[----:B------:R-:W-:-:S04]  /*03b0*/  IADD3 R9, PT, PT, R21, R22, R9 ;  /* 0x0000001615097210 */ /* 0x000fc80007ffe009 */
[----:B------:R-:W-:Y:S01]  /*03c0*/  IADD3 R2, PT, PT, R8, R5, R9 ;  /* 0x0000000508027210 */ /* 0x000fe20007ffe009 */
[----:B------:R-:W-:Y:S06]  /*03d0*/  BRA.U UP1, `(.L_x_2) ;  /* 0xfffffffd01887547 */ /* 0x000fec000b83ffff */
.L_x_1:
[----:B------:R-:W-:Y:S05]  /*03e0*/  BRA.U !UP0, `(.L_x_0) ;  /* 0x0000000108f07547 */ /* 0x000fea000b800000 */
[----:B------:R-:W1:Y:S01]  /*03f0*/  LDCU UR5, c[0x0][0x394] ;  /* 0x00007280ff0577ac */ /* 0x000e620008000800 */
[----:B------:R-:W-:Y:S02]  /*0400*/  UISETP.GE.U32.AND UP0, UPT, UR6, 0x8, UPT ;  /* 0x000000080600788c */ /* 0x000fe4000bf06070 */
[----:B-1----:R-:W-:-:S04]  /*0410*/  ULOP3.LUT UR7, UR5, 0x7, URZ, 0xc0, !UPT ;  /* 0x0000000705077892 */ /* 0x002fc8000f8ec0ff */
[----:B------:R-:W-:-:S03]  /*0420*/  UISETP.NE.AND UP1, UPT, UR7, URZ, UPT ;  /* 0x000000ff0700728c */ /* 0x000fc6000bf25270 */
[----:B------:R-:W-:Y:S08]  /*0430*/  BRA.U !UP0, `(.L_x_3) ;  /* 0x0000000108547547 */ /* 0x000ff0000b800000 */
[----:B------:R-:W1:Y:S01]  /*0440*/  LDC.64 R8, c[0x0][0x380] ;  /* 0x0000e000ff087b82 */ /* 0x000e620000000a00 */
[----:B------:R-:W2:Y:S01]  /*0450*/  LDCU.64 UR10, c[0x0][0x380] ;  /* 0x00007000ff0a77ac */ /* 0x000ea20008000a00 */
[C---:B------:R-:W-:Y:S02]  /*0460*/  IADD3 R7, P0, PT, R4.reuse, UR4, RZ ;  /* 0x0000000404077c10 */ /* 0x040fe4000ff1e0ff */
[----:B------:R-:W-:-:S03]  /*0470*/  IADD3 R5, PT, PT, R4, UR4, RZ ;  /* 0x0000000404057c10 */ /* 0x000fc6000fffe0ff */
[----:B------:R-:W-:Y:S01]  /*0480*/  IMAD.X R10, RZ, RZ, RZ, P0 ;  /* 0x000000ffff0a7224 */ /* 0x000fe200000e06ff */
[----:B--2---:R-:W-:-:S04]  /*0490*/  LEA R6, P0, R7, UR10, 0x2 ;  /* 0x0000000a07067c11 */ /* 0x004fc8000f8010ff */
[----:B------:R-:W-:Y:S01]  /*04a0*/  LEA.HI.X R7, R7, UR11, R10, 0x2, P0 ;  /* 0x0000000b07077c11 */ /* 0x000fe200080f140a */
[----:B-1----:R-:W-:-:S04]  /*04b0*/  IMAD.WIDE.U32 R8, R5, 0x4, R8 ;  /* 0x0000000405087825 */ /* 0x002fc800078e0008 */
[----:B0-----:R-:W2:Y:S04]  /*04c0*/  LDG.E R5, desc[UR8][R6.64+0x4] ;  /* 0x0000040806057981 */ /* 0x001ea8000c1e1900 */
[----:B------:R-:W2:Y:S04]  /*04d0*/  LDG.E R9, desc[UR8][R8.64] ;  /* 0x0000000808097981 */ /* 0x000ea8000c1e1900 */
[----:B------:R-:W3:Y:S04]  /*04e0*/  LDG.E R10, desc[UR8][R6.64+0x8] ;  /* 0x00000808060a7981 */ /* 0x000ee8000c1e1900 */
[----:B------:R-:W3:Y:S04]  /*04f0*/  LDG.E R11, desc[UR8][R6.64+0xc] ;  /* 0x00000c08060b7981 */ /* 0x000ee8000c1e1900 */
[----:B------:R-:W4:Y:S04]  /*0500*/  LDG.E R12, desc[UR8][R6.64+0x10] ;  /* 0x00001008060c7981 */ /* 0x000f28000c1e1900 */
[----:B------:R-:W4:Y:S04]  /*0510*/  LDG.E R13, desc[UR8][R6.64+0x14] ;  /* 0x00001408060d7981 */ /* 0x000f28000c1e1900 */
[----:B------:R-:W5:Y:S04]  /*0520*/  LDG.E R14, desc[UR8][R6.64+0x18] ;  /* 0x00001808060e7981 */ /* 0x000f68000c1e1900 */
[----:B------:R-:W5:Y:S01]  /*0530*/  LDG.E R15, desc[UR8][R6.64+0x1c] ;  /* 0x00001c08060f7981 */ /* 0x000f62000c1e1900 */
[----:B------:R-:W-:Y:S01]  /*0540*/  UIADD3 UR4, UPT, UPT, UR4, 0x8, URZ ;  /* 0x0000000804047890 */ /* 0x000fe2000fffe0ff */
[----:B--2---:R-:W-:-:S04]  /*0550*/  IADD3 R5, PT, PT, R5, R9, R2 ;  /* 0x0000000905057210 */ /* 0x004fc80007ffe002 */
[----:B---3--:R-:W-:-:S04]  /*0560*/  IADD3 R5, PT, PT, R11, R10, R5 ;  /* 0x0000000a0b057210 */ /* 0x008fc80007ffe005 */
[----:B----4-:R-:W-:-:S04]  /*0570*/  IADD3 R5, PT, PT, R13, R12, R5 ;  /* 0x0000000c0d057210 */ /* 0x010fc80007ffe005 */
[----:B-----5:R-:W-:-:S07]  /*0580*/  IADD3 R2, PT, PT, R15, R14, R5 ;  /* 0x0000000e0f027210 */ /* 0x020fce0007ffe005 */
.L_x_3:
[----:B------:R-:W-:Y:S05]  /*0590*/  BRA.U !UP1, `(.L_x_0) ;  /* 0x0000000109847547 */ /* 0x000fea000b800000 */
[----:B------:R-:W-:Y:S02]  /*05a0*/  UISETP.GE.U32.AND UP0, UPT, UR7, 0x4, UPT ;  /* 0x000000040700788c */ /* 0x000fe4000bf06070 */
[----:B------:R-:W-:-:S04]  /*05b0*/  ULOP3.LUT UR5, UR5, 0x3, URZ, 0xc0, !UPT ;  /* 0x0000000305057892 */ /* 0x000fc8000f8ec0ff */
        /* <DEDUP_REMOVED lines=13> */
[----:B------:R-:W3:Y:S01]  /*0690*/  LDG.E R10, desc[UR8][R8.64+0xc] ;  /* 0x00000c08080a7981 */ /* 0x000ee2000c1e1900 */
[----:B------:R-:W-:Y:S01]  /*06a0*/  UIADD3 UR4, UPT, UPT, UR4, 0x4, URZ ;  /* 0x0000000404047890 */ /* 0x000fe2000fffe0ff */
[----:B--2---:R-:W-:-:S04]  /*06b0*/  IADD3 R2, PT, PT, R5, R7, R2 ;  /* 0x0000000705027210 */ /* 0x004fc80007ffe002 */
[----:B---3--:R-:W-:-:S07]  /*06c0*/  IADD3 R2, PT, PT, R10, R11, R2 ;  /* 0x0000000b0a027210 */ /* 0x008fce0007ffe002 */
.L_x_4:
[----:B------:R-:W-:Y:S05]  /*06d0*/  BRA.U !UP1, `(.L_x_0) ;  /* 0x0000000109347547 */ /* 0x000fea000b800000 */
[----:B------:R-:W1:Y:S01]  /*06e0*/  LDC.64 R6, c[0x0][0x380] ;  /* 0x0000e000ff067b82 */ /* 0x000e620000000a00 */
[----:B------:R-:W-:Y:S01]  /*06f0*/  IADD3 R5, PT, PT, R4, UR4, RZ ;  /* 0x0000000404057c10 */ /* 0x000fe2000fffe0ff */
[----:B------:R-:W-:-:S04]  /*0700*/  UIADD3 UR5, UPT, UPT, -UR5, URZ, URZ ;  /* 0x000000ff05057290 */ /* 0x000fc8000fffe1ff */
[----:B-1----:R-:W-:-:S04]  /*0710*/  IMAD.WIDE.U32 R4, R5, 0x4, R6 ;  /* 0x0000000405047825 */ /* 0x002fc800078e0006 */
[----:B------:R-:W-:-:S07]  /*0720*/  IMAD.MOV.U32 R7, RZ, RZ, R5 ;  /* 0x000000ffff077224 */ /* 0x000fce00078e0005 */
.L_x_5:
[----:B------:R-:W-:-:S06]  /*0730*/  MOV R5, R7 ;  /* 0x0000000700057202 */ /* 0x000fcc0000000f00 */
[----:B0-----:R0:W2:Y:S01]  /*0740*/  LDG.E R5, desc[UR8][R4.64] ;  /* 0x0000000804057981 */ /* 0x0010a2000c1e1900 */
[----:B------:R-:W-:-:S04]  /*0750*/  UIADD3 UR5, UPT, UPT, UR5, 0x1, URZ ;  /* 0x0000000105057890 */ /* 0x000fc8000fffe0ff */
[----:B------:R-:W-:Y:S01]  /*0760*/  UISETP.NE.AND UP0, UPT, UR5, URZ, UPT ;  /* 0x000000ff0500728c */ /* 0x000fe2000bf05270 */
[----:B0-----:R-:W-:-:S04]  /*0770*/  IADD3 R4, P0, PT, R4, 0x4, RZ ;  /* 0x0000000404047810 */ /* 0x001fc80007f1e0ff */
[----:B------:R-:W-:Y:S01]  /*0780*/  IADD3.X R7, PT, PT, RZ, R7, RZ, P0, !PT ;  /* 0x00000007ff077210 */ /* 0x000fe200007fe4ff */
[----:B--2---:R-:W-:-:S03]  /*0790*/  IMAD.IADD R2, R5, 0x1, R2 ;  /* 0x0000000105027824 */ /* 0x004fc600078e0202 */
[----:B------:R-:W-:Y:S05]  /*07a0*/  BRA.U UP0, `(.L_x_5) ;  /* 0xfffffffd00e07547 */ /* 0x000fea000b83ffff */
.L_x_0:
[----:B------:R-:W1:Y:S01]  /*07b0*/  LDCU UR5, c[0x0][0x390] ;  /* 0x00007200ff0577ac */ /* 0x000e620008000800 */
[----:B------:R-:W-:Y:S01]  /*07c0*/  IMAD.MOV.U32 R5, RZ, RZ, RZ ;  /* 0x000000ffff057224 */ /* 0x000fe200078e00ff */
[----:B------:R-:W-:Y:S01]  /*07d0*/  UMOV UR4, URZ ;  /* 0x000000ff00047c82 */ /* 0x000fe20008000000 */
[----:B-1----:R-:W-:Y:S02]  /*07e0*/  UISETP.GE.U32.AND UP1, UPT, UR5, 0x10, UPT ;  /* 0x000000100500788c */ /* 0x002fe4000bf26070 */
[----:B------:R-:W-:-:S04]  /*07f0*/  ULOP3.LUT UR6, UR5, 0xf, URZ, 0xc0, !UPT ;  /* 0x0000000f05067892 */ /* 0x000fc8000f8ec0ff */
[----:B------:R-:W-:-:S03]  /*0800*/  UISETP.NE.AND UP0, UPT, UR6, URZ, UPT ;  /* 0x000000ff0600728c */ /* 0x000fc6000bf05270 */
[----:B------:R-:W-:Y:S08]  /*0810*/  BRA.U !UP1, `(.L_x_6) ;  /* 0x0000000109c87547 */ /* 0x000ff0000b800000 */
[----:B------:R-:W-:Y:S01]  /*0820*/  HFMA2 R5, -RZ, RZ, 0, 0 ;  /* 0x00000000ff057431 */ /* 0x000fe200000001ff */
[----:B------:R-:W-:Y:S01]  /*0830*/  ULOP3.LUT UR4, UR5, 0x7ffffff0, URZ, 0xc0, !UPT ;  /* 0x7ffffff005047892 */ /* 0x000fe2000f8ec0ff */
[----:B------:R-:W-:-:S03]  /*0840*/  IMAD.MOV.U32 R4, RZ, RZ, R0 ;  /* 0x000000ffff047224 */ /* 0x000fc600078e0000 */
[----:B------:R-:W-:-:S12]  /*0850*/  UIADD3 UR7, UPT, UPT, -UR4, URZ, URZ ;  /* 0x000000ff04077290 */ /* 0x000fd8000fffe1ff */
.L_x_7:
[----:B------:R-:W1:Y:S08]  /*0860*/  LDC.64 R20, c[0x0][0x380] ;  /* 0x0000e000ff147b82 */ /* 0x000e700000000a00 */
[----:B------:R-:W2:Y:S01]  /*0870*/  LDC R7, c[0x0][0x394] ;  /* 0x0000e500ff077b82 */ /* 0x000ea20000000800 */
[----:B-1----:R-:W-:-:S05]  /*0880*/  IMAD.WIDE R20, R4, 0x4, R20 ;  /* 0x0000000404147825 */ /* 0x002fca00078e0214 */
[----:B0-----:R0:W3:Y:S01]  /*0890*/  LDG.E R6, desc[UR8][R20.64] ;  /* 0x0000000814067981 */ /* 0x0010e2000c1e1900 */
[----:B--2---:R-:W-:-:S04]  /*08a0*/  IMAD.WIDE R26, R7, 0x4, R20 ;  /* 0x00000004071a7825 */ /* 0x004fc800078e0214 */
[C---:B------:R-:W-:Y:S02]  /*08b0*/  IMAD.WIDE R22, R7.reuse, 0x4, R26 ;  /* 0x0000000407167825 */ /* 0x040fe400078e021a */
[----:B------:R-:W3:Y:S02]  /*08c0*/  LDG.E R26, desc[UR8][R26.64] ;  /* 0x000000081a1a7981 */ /* 0x000ee4000c1e1900 */
[----:B------:R-:W-:-:S04]  /*08d0*/  IMAD.WIDE R12, R7, 0x4, R22 ;  /* 0x00000004070c7825 */ /* 0x000fc800078e0216 */
[C---:B------:R-:W-:Y:S01]  /*08e0*/  IMAD.WIDE R18, R7.reuse, 0x4, R12 ;  /* 0x0000000407127825 */ /* 0x040fe200078e020c */
[----:B------:R1:W2:Y:S04]  /*08f0*/  LDG.E R27, desc[UR8][R22.64] ;  /* 0x00000008161b7981 */ /* 0x0002a8000c1e1900 */
[----:B------:R-:W2:Y:S01]  /*0900*/  LDG.E R12, desc[UR8][R12.64] ;  /* 0x000000080c0c7981 */ /* 0x000ea2000c1e1900 */
[----:B------:R-:W-:-:S03]  /*0910*/  IMAD.WIDE R8, R7, 0x4, R18 ;  /* 0x0000000407087825 */ /* 0x000fc600078e0212 */
[----:B------:R-:W4:Y:S01]  /*0920*/  LDG.E R18, desc[UR8][R18.64] ;  /* 0x0000000812127981 */ /* 0x000f22000c1e1900 */
[----:B------:R-:W-:-:S03]  /*0930*/  IMAD.WIDE R14, R7, 0x4, R8 ;  /* 0x00000004070e7825 */ /* 0x000fc600078e0208 */
[----:B------:R5:W4:Y:S01]  /*0940*/  LDG.E R13, desc[UR8][R8.64] ;  /* 0x00000008080d7981 */ /* 0x000b22000c1e1900 */
[----:B------:R-:W-:-:S03]  /*0950*/  IMAD.WIDE R10, R7, 0x4, R14 ;  /* 0x00000004070a7825 */ /* 0x000fc600078e020e */
[----:B------:R-:W4:Y:S01]  /*0960*/  LDG.E R14, desc[UR8][R14.64] ;  /* 0x000000080e0e7981 */ /* 0x000f22000c1e1900 */
[----:B------:R-:W-:-:S04]  /*0970*/  IMAD.WIDE R16, R7, 0x4, R10 ;  /* 0x0000000407107825 */ /* 0x000fc800078e020a */
[C---:B0-----:R-:W-:Y:S01]  /*0980*/  IMAD.WIDE R20, R7.reuse, 0x4, R16 ;  /* 0x0000000407147825 */ /* 0x041fe200078e0210 */
[----:B------:R0:W4:Y:S04]  /*0990*/  LDG.E R15, desc[UR8][R10.64] ;  /* 0x000000080a0f7981 */ /* 0x000128000c1e1900 */
[----:B------:R-:W4:Y:S01]  /*09a0*/  LDG.E R16, desc[UR8][R16.64] ;  /* 0x0000000810107981 */ /* 0x000f22000c1e1900 */
[----:B-1----:R-:W-:-:S03]  /*09b0*/  IMAD.WIDE R22, R7, 0x4, R20 ;  /* 0x0000000407167825 */ /* 0x002fc600078e0214 */
[----:B------:R-:W4:Y:S01]  /*09c0*/  LDG.E R21, desc[UR8][R20.64] ;  /* 0x0000000814157981 */ /* 0x000f22000c1e1900 */
[----:B------:R-:W-:-:S03]  /*09d0*/  IMAD.WIDE R24, R7, 0x4, R22 ;  /* 0x0000000407187825 */ /* 0x000fc600078e0216 */
[----:B------:R-:W4:Y:S01]  /*09e0*/  LDG.E R22, desc[UR8][R22.64] ;  /* 0x0000000816167981 */ /* 0x000f22000c1e1900 */
[----:B------:R-:W-:-:S03]  /*09f0*/  IMAD.WIDE R28, R7, 0x4, R24 ;  /* 0x00000004071c7825 */ /* 0x000fc600078e0218 */
[----:B------:R-:W4:Y:S01]  /*0a00*/  LDG.E R25, desc[UR8][R24.64] ;  /* 0x0000000818197981 */ /* 0x000f22000c1e1900 */
[----:B-----5:R-:W-:-:S03]  /*0a10*/  IMAD.WIDE R8, R7, 0x4, R28 ;  /* 0x0000000407087825 */ /* 0x020fc600078e021c */
[----:B------:R-:W5:Y:S01]  /*0a20*/  LDG.E R28, desc[UR8][R28.64] ;  /* 0x000000081c1c7981 */ /* 0x000f62000c1e1900 */
[----:B0-----:R-:W-:-:S03]  /*0a30*/  IMAD.WIDE R10, R7, 0x4, R8 ;  /* 0x00000004070a7825 */ /* 0x001fc600078e0208 */
[----:B------:R0:W5:Y:S02]  /*0a40*/  LDG.E R19, desc[UR8][R8.64] ;  /* 0x0000000808137981 */ /* 0x000164000c1e1900 */
[----:B0-----:R-:W-:Y:S02]  /*0a50*/  IMAD.WIDE R8, R7, 0x4, R10 ;  /* 0x0000000407087825 */ /* 0x001fe400078e020a */
[----:B------:R-:W5:Y:S04]  /*0a60*/  LDG.E R10, desc[UR8][R10.64] ;  /* 0x000000080a0a7981 */ /* 0x000f68000c1e1900 */
[----:B------:R-:W5:Y:S01]  /*0a70*/  LDG.E R8, desc[UR8][R8.64] ;  /* 0x0000000808087981 */ /* 0x000f62000c1e1900 */
[----:B------:R-:W-:-:S04]  /*0a80*/  UIADD3 UR7, UPT, UPT, UR7, 0x10, URZ ;  /* 0x0000001007077890 */ /* 0x000fc8000fffe0ff */
[----:B------:R-:W-:Y:S01]  /*0a90*/  UISETP.NE.AND UP1, UPT, UR7, URZ, UPT ;  /* 0x000000ff0700728c */ /* 0x000fe2000bf25270 */
[----:B------:R-:W-:Y:S02]  /*0aa0*/  LEA R4, R7, R4, 0x4 ;  /* 0x0000000407047211 */ /* 0x000fe400078e20ff */
[----:B---3--:R-:W-:-:S04]  /*0ab0*/  IADD3 R6, PT, PT, R26, R6, R5 ;  /* 0x000000061a067210 */ /* 0x008fc80007ffe005 */
[----:B--2---:R-:W-:-:S04]  /*0ac0*/  IADD3 R6, PT, PT, R12, R27, R6 ;  /* 0x0000001b0c067210 */ /* 0x004fc80007ffe006 */
[----:B----4-:R-:W-:-:S04]  /*0ad0*/  IADD3 R6, PT, PT, R13, R18, R6 ;  /* 0x000000120d067210 */ /* 0x010fc80007ffe006 */
[----:B------:R-:W-:-:S04]  /*0ae0*/  IADD3 R6, PT, PT, R15, R14, R6 ;  /* 0x0000000e0f067210 */ /* 0x000fc80007ffe006 */
[----:B------:R-:W-:-:S04]  /*0af0*/  IADD3 R6, PT, PT, R21, R16, R6 ;  /* 0x0000001015067210 */ /* 0x000fc80007ffe006 */
[----:B------:R-:W-:-:S04]  /*0b00*/  IADD3 R6, PT, PT, R25, R22, R6 ;  /* 0x0000001619067210 */ /* 0x000fc80007ffe006 */
[----:B-----5:R-:W-:-:S04]  /*0b10*/  IADD3 R19, PT, PT, R19, R28, R6 ;  /* 0x0000001c13137210 */ /* 0x020fc80007ffe006 */
[----:B------:R-:W-:Y:S01]  /*0b20*/  IADD3 R5, PT, PT, R8, R10, R19 ;  /* 0x0000000a08057210 */ /* 0x000fe20007ffe013 */
[----:B------:R-:W-:Y:S06]  /*0b30*/  BRA.U UP1, `(.L_x_7) ;  /* 0xfffffffd01487547 */ /* 0x000fec000b83ffff */
.L_x_6:
[----:B------:R-:W-:Y:S05]  /*0b40*/  BRA.U !UP0, `(.L_x_8) ;  /* 0x0000000108ec7547 */ /* 0x000fea000b800000 */
[----:B------:R-:W-:Y:S02]  /*0b50*/  UISETP.GE.U32.AND UP0, UPT, UR6, 0x8, UPT ;  /* 0x000000080600788c */ /* 0x000fe4000bf06070 */
[----:B------:R-:W-:-:S04]  /*0b60*/  ULOP3.LUT UR7, UR5, 0x7, URZ, 0xc0, !UPT ;  /* 0x0000000705077892 */ /* 0x000fc8000f8ec0ff */
[----:B------:R-:W-:-:S03]  /*0b70*/  UISETP.NE.AND UP1, UPT, UR7, URZ, UPT ;  /* 0x000000ff0700728c */ /* 0x000fc6000bf25270 */
[----:B------:R-:W-:Y:S08]  /*0b80*/  BRA.U !UP0, `(.L_x_9) ;  /* 0x0000000108607547 */ /* 0x000ff0000b800000 */
[----:B------:R-:W1:Y:S08]  /*0b90*/  LDC R21, c[0x0][0x394] ;  /* 0x0000e500ff157b82 */ /* 0x000e700000000800 */
[----:B------:R-:W2:Y:S01]  /*0ba0*/  LDC.64 R14, c[0x0][0x380] ;  /* 0x0000e000ff0e7b82 */ /* 0x000ea20000000a00 */
[----:B-1----:R-:W-:-:S04]  /*0bb0*/  IMAD R7, R21, UR4, R0 ;  /* 0x0000000415077c24 */ /* 0x002fc8000f8e0200 */
[----:B--2---:R-:W-:-:S04]  /*0bc0*/  IMAD.WIDE R14, R7, 0x4, R14 ;  /* 0x00000004070e7825 */ /* 0x004fc800078e020e */
[C---:B------:R-:W-:Y:S02]  /*0bd0*/  IMAD.WIDE R16, R21.reuse, 0x4, R14 ;  /* 0x0000000415107825 */ /* 0x040fe400078e020e */
[----:B0-----:R-:W2:Y:S02]  /*0be0*/  LDG.E R14, desc[UR8][R14.64] ;  /* 0x000000080e0e7981 */ /* 0x001ea4000c1e1900 */
[C---:B------:R-:W-:Y:S02]  /*0bf0*/  IMAD.WIDE R18, R21.reuse, 0x4, R16 ;  /* 0x0000000415127825 */ /* 0x040fe400078e0210 */
[----:B------:R-:W2:Y:S02]  /*0c00*/  LDG.E R16, desc[UR8][R16.64] ;  /* 0x0000000810107981 */ /* 0x000ea4000c1e1900 */
[C---:B------:R-:W-:Y:S02]  /*0c10*/  IMAD.WIDE R12, R21.reuse, 0x4, R18 ;  /* 0x00000004150c7825 */ /* 0x040fe400078e0212 */
[----:B------:R-:W3:Y:S02]  /*0c20*/  LDG.E R18, desc[UR8][R18.64] ;  /* 0x0000000812127981 */ /* 0x000ee4000c1e1900 */
[----:B------:R-:W-:-:S02]  /*0c30*/  IMAD.WIDE R8, R21, 0x4, R12 ;  /* 0x0000000415087825 */ /* 0x000fc400078e020c */
[----:B------:R-:W3:Y:S02]  /*0c40*/  LDG.E R12, desc[UR8][R12.64] ;  /* 0x000000080c0c7981 */ /* 0x000ee4000c1e1900 */
[C---:B------:R-:W-:Y:S02]  /*0c50*/  IMAD.WIDE R6, R21.reuse, 0x4, R8 ;  /* 0x0000000415067825 */ /* 0x040fe400078e0208 */
[----:B------:R-:W4:Y:S02]  /*0c60*/  LDG.E R8, desc[UR8][R8.64] ;  /* 0x0000000808087981 */ /* 0x000f24000c1e1900 */
[C---:B------:R-:W-:Y:S02]  /*0c70*/  IMAD.WIDE R10, R21.reuse, 0x4, R6 ;  /* 0x00000004150a7825 */ /* 0x040fe400078e0206 */
[----:B------:R-:W4:Y:S02]  /*0c80*/  LDG.E R6, desc[UR8][R6.64] ;  /* 0x0000000806067981 */ /* 0x000f24000c1e1900 */
[----:B------:R-:W-:-:S02]  /*0c90*/  IMAD.WIDE R20, R21, 0x4, R10 ;  /* 0x0000000415147825 */ /* 0x000fc400078e020a */
[----:B------:R-:W5:Y:S04]  /*0ca0*/  LDG.E R10, desc[UR8][R10.64] ;  /* 0x000000080a0a7981 */ /* 0x000f68000c1e1900 */
[----:B------:R-:W5:Y:S01]  /*0cb0*/  LDG.E R20, desc[UR8][R20.64] ;  /* 0x0000000814147981 */ /* 0x000f62000c1e1900 */
[----:B------:R-:W-:Y:S01]  /*0cc0*/  UIADD3 UR4, UPT, UPT, UR4, 0x8, URZ ;  /* 0x0000000804047890 */ /* 0x000fe2000fffe0ff */
[----:B--2---:R-:W-:-:S04]  /*0cd0*/  IADD3 R5, PT, PT, R16, R14, R5 ;  /* 0x0000000e10057210 */ /* 0x004fc80007ffe005 */
[----:B---3--:R-:W-:-:S04]  /*0ce0*/  IADD3 R5, PT, PT, R12, R18, R5 ;  /* 0x000000120c057210 */ /* 0x008fc80007ffe005 */
[----:B----4-:R-:W-:-:S04]  /*0cf0*/  IADD3 R5, PT, PT, R6, R8, R5 ;  /* 0x0000000806057210 */ /* 0x010fc80007ffe005 */
[----:B-----5:R-:W-:-:S07]  /*0d00*/  IADD3 R5, PT, PT, R20, R10, R5 ;  /* 0x0000000a14057210 */ /* 0x020fce0007ffe005 */
.L_x_9:
        /* <DEDUP_REMOVED lines=13> */
[----:B------:R-:W-:Y:S02]  /*0de0*/  IMAD.WIDE R12, R13, 0x4, R10 ;  /* 0x000000040d0c7825 */ /* 0x000fe400078e020a */
[----:B------:R-:W3:Y:S04]  /*0df0*/  LDG.E R10, desc[UR8][R10.64] ;  /* 0x000000080a0a7981 */ /* 0x000ee8000c1e1900 */
[----:B------:R-:W3:Y:S01]  /*0e00*/  LDG.E R12, desc[UR8][R12.64] ;  /* 0x000000080c0c7981 */ /* 0x000ee2000c1e1900 */
[----:B------:R-:W-:Y:S01]  /*0e10*/  UIADD3 UR4, UPT, UPT, UR4, 0x4, URZ ;  /* 0x0000000404047890 */ /* 0x000fe2000fffe0ff */
[----:B--2---:R-:W-:-:S04]  /*0e20*/  IADD3 R5, PT, PT, R8, R6, R5 ;  /* 0x0000000608057210 */ /* 0x004fc80007ffe005 */
[----:B---3--:R-:W-:-:S07]  /*0e30*/  IADD3 R5, PT, PT, R12, R10, R5 ;  /* 0x0000000a0c057210 */ /* 0x008fce0007ffe005 */
.L_x_10:
[----:B------:R-:W-:Y:S05]  /*0e40*/  BRA.U !UP1, `(.L_x_8) ;  /* 0x00000001092c7547 */ /* 0x000fea000b800000 */
[----:B------:R-:W1:Y:S01]  /*0e50*/  LDC R4, c[0x0][0x394] ;  /* 0x0000e500ff047b82 */ /* 0x000e620000000800 */
[----:B------:R-:W-:-:S07]  /*0e60*/  UIADD3 UR5, UPT, UPT, -UR5, URZ, URZ ;  /* 0x000000ff05057290 */ /* 0x000fce000fffe1ff */
[----:B------:R-:W2:Y:S01]  /*0e70*/  LDC.64 R8, c[0x0][0x380] ;  /* 0x0000e000ff087b82 */ /* 0x000ea20000000a00 */
[----:B-1----:R-:W-:-:S07]  /*0e80*/  IMAD R11, R4, UR4, R0 ;  /* 0x00000004040b7c24 */ /* 0x002fce000f8e0200 */
.L_x_11:
[----:B--2---:R-:W-:-:S06]  /*0e90*/  IMAD.WIDE R6, R11, 0x4, R8 ;  /* 0x000000040b067825 */ /* 0x004fcc00078e0208 */
[----:B0-----:R-:W2:Y:S01]  /*0ea0*/  LDG.E R6, desc[UR8][R6.64] ;  /* 0x0000000806067981 */ /* 0x001ea2000c1e1900 */
[----:B------:R-:W-:Y:S01]  /*0eb0*/  UIADD3 UR5, UPT, UPT, UR5, 0x1, URZ ;  /* 0x0000000105057890 */ /* 0x000fe2000fffe0ff */
[----:B------:R-:W-:-:S03]  /*0ec0*/  IMAD.IADD R11, R11, 0x1, R4 ;  /* 0x000000010b0b7824 */ /* 0x000fc600078e0204 */
[----:B------:R-:W-:Y:S01]  /*0ed0*/  UISETP.NE.AND UP0, UPT, UR5, URZ, UPT ;  /* 0x000000ff0500728c */ /* 0x000fe2000bf05270 */
[----:B--2---:R-:W-:-:S08]  /*0ee0*/  IADD3 R5, PT, PT, R6, R5, RZ ;  /* 0x0000000506057210 */ /* 0x004fd00007ffe0ff */
[----:B------:R-:W-:Y:S05]  /*0ef0*/  BRA.U UP0, `(.L_x_11) ;  /* 0xfffffffd00e47547 */ /* 0x000fea000b83ffff */
.L_x_8:
[----:B------:R-:W1:Y:S01]  /*0f00*/  LDC.64 R6, c[0x0][0x388] ;  /* 0x0000e200ff067b82 */ /* 0x000e620000000a00 */
[----:B------:R-:W2:Y:S01]  /*0f10*/  LDCU UR4, c[0x0][0x394] ;  /* 0x00007280ff0477ac */ /* 0x000ea20008000800 */
[----:B------:R-:W-:Y:S01]  /*0f20*/  IADD3 R5, PT, PT, R5, R2, RZ ;  /* 0x0000000205057210 */ /* 0x000fe20007ffe0ff */
[----:B--2---:R-:W-:-:S04]  /*0f30*/  IMAD R3, R3, UR4, R0 ;  /* 0x0000000403037c24 */ /* 0x004fc8000f8e0200 */
[----:B-1----:R-:W-:-:S05]  /*0f40*/  IMAD.WIDE R2, R3, 0x4, R6 ;  /* 0x0000000403027825 */ /* 0x002fca00078e0206 */
[----:B0-----:R-:W-:Y:S01]  /*0f50*/  STG.E desc[UR8][R2.64], R5 ;  /* 0x0000000502007986 */ /* 0x001fe2000c101908 */
[----:B------:R-:W-:Y:S05]  /*0f60*/  EXIT ;  /* 0x000000000000794d */ /* 0x000fea0003800000 */
.L_x_12:
[----:B------:R-:W-:-:S00]  /*0f70*/  BRA `(.L_x_12) ;  /* 0xfffffffc00fc7947 */ /* 0x000fc0000383ffff */
[----:B------:R-:W-:-:S00]  /*0f80*/  NOP ;  /* 0x0000000000007918 */ /* 0x000fc00000000000 */
[----:B------:R-:W-:-:S00]  /*0f90*/  NOP ;  /* 0x0000000000007918 */ /* 0x000fc00000000000 */
[----:B------:R-:W-:-:S00]  /*0fa0*/  NOP ;  /* 0x0000000000007918 */ /* 0x000fc00000000000 */
[----:B------:R-:W-:-:S00]  /*0fb0*/  NOP ;  /* 0x0000000000007918 */ /* 0x000fc00000000000 */
[----:B------:R-:W-:-:S00]  /*0fc0*/  NOP ;  /* 0x0000000000007918 */ /* 0x000fc00000000000 */
[----:B------:R-:W-:-:S00]  /*0fd0*/  NOP ;  /* 0x0000000000007918 */ /* 0x000fc00000000000 */
[----:B------:R-:W-:-:S00]  /*0fe0*/  NOP ;  /* 0x0000000000007918 */ /* 0x000fc00000000000 */
[----:B------:R-:W-:-:S00]  /*0ff0*/  NOP ;  /* 0x0000000000007918 */ /* 0x000fc00000000000 */
.L_x_13:


//--------------------- .nv.shared.reserved.0     --------------------------
	.section	.nv.shared.reserved.0,"aw",@nobits
	.weak		__nv_reservedSMEM_offset_0_alias
	.size		__nv_reservedSMEM_offset_0_alias, 0, 64
	.other		__nv_reservedSMEM_offset_0_alias,@"STO_CUDA_RESERVED_SHARED STV_DEFAULT"
__nv_reservedSMEM_offset_0_alias:
	.zero		0
	.zero		64


//--------------------- .nv.constant0._Z14compute_matrixPiS_ii --------------------------
	.section	.nv.constant0._Z14compute_matrixPiS_ii,"a",@progbits
	.sectionflags	@""
	.align	4
.nv.constant0._Z14compute_matrixPiS_ii:
	.zero		920


//--------------------- SYMBOLS --------------------------

	.type		.nv.reservedSmem.offset0,@object
	.size		.nv.reservedSmem.offset0,0x4
